	.headerflags	@"EF_CUDA_TEXMODE_UNIFIED EF_CUDA_64BIT_ADDRESS EF_CUDA_ACCELERATORS EF_CUDA_SM90 EF_CUDA_VIRTUAL_SM(EF_CUDA_SM90)"
	.elftype	@"ET_EXEC"


//--------------------- .nv.info                  --------------------------
	.section	.nv.info,"",@"SHT_CUDA_INFO"
	.align	4


	//----- nvinfo : EIATTR_REGCOUNT
	.align		4
        /*0000*/ 	.byte	0x04, 0x2f
        /*0002*/ 	.short	(.L_1 - .L_0)
	.align		4
.L_0:
        /*0004*/ 	.word	index@(triton_poi_fused_cat_3)
        /*0008*/ 	.word	0x00000014


	//----- nvinfo : EIATTR_MIN_STACK_SIZE
	.align		4
.L_1:
        /*000c*/ 	.byte	0x04, 0x12
        /*000e*/ 	.short	(.L_3 - .L_2)
	.align		4
.L_2:
        /*0010*/ 	.word	index@(triton_poi_fused_cat_3)
        /*0014*/ 	.word	0x00000000


	//----- nvinfo : EIATTR_FRAME_SIZE
	.align		4
.L_3:
        /*0018*/ 	.byte	0x04, 0x11
        /*001a*/ 	.short	(.L_5 - .L_4)
	.align		4
.L_4:
        /*001c*/ 	.word	index@(triton_poi_fused_cat_3)
        /*0020*/ 	.word	0x00000000


	//----- nvinfo : EIATTR_MIN_STACK_SIZE
	.align		4
.L_5:
        /*0024*/ 	.byte	0x04, 0x12
        /*0026*/ 	.short	(.L_7 - .L_6)
	.align		4
.L_6:
        /*0028*/ 	.word	index@(triton_poi_fused_cat_3)
        /*002c*/ 	.word	0x00000000
.L_7:


//--------------------- .nv.info.triton_poi_fused_cat_3 --------------------------
	.section	.nv.info.triton_poi_fused_cat_3,"",@"SHT_CUDA_INFO"
	.sectionflags	@""
	.align	4


	//----- nvinfo : EIATTR_CUDA_API_VERSION
	.align		4
        /*0000*/ 	.byte	0x04, 0x37
        /*0002*/ 	.short	(.L_9 - .L_8)
.L_8:
        /*0004*/ 	.word	0x0000007c


	//----- nvinfo : EIATTR_KPARAM_INFO
	.align		4
.L_9:
        /*0008*/ 	.byte	0x04, 0x17
        /*000a*/ 	.short	(.L_11 - .L_10)
.L_10:
        /*000c*/ 	.word	0x00000000
        /*0010*/ 	.short	0x0005
        /*0012*/ 	.short	0x0028
        /*0014*/ 	.byte	0x00, 0xf0, 0x11, 0x00


	//----- nvinfo : EIATTR_KPARAM_INFO
	.align		4
.L_11:
        /*0018*/ 	.byte	0x04, 0x17
        /*001a*/ 	.short	(.L_13 - .L_12)
.L_12:
        /*001c*/ 	.word	0x00000000
        /*0020*/ 	.short	0x0004
        /*0022*/ 	.short	0x0020
        /*0024*/ 	.byte	0x00, 0xf4, 0x21, 0x00


	//----- nvinfo : EIATTR_KPARAM_INFO
	.align		4
.L_13:
        /*0028*/ 	.byte	0x04, 0x17
        /*002a*/ 	.short	(.L_15 - .L_14)
.L_14:
        /*002c*/ 	.word	0x00000000
        /*0030*/ 	.short	0x0003
        /*0032*/ 	.short	0x0018
        /*0034*/ 	.byte	0x00, 0xf4, 0x21, 0x00


	//----- nvinfo : EIATTR_KPARAM_INFO
	.align		4
.L_15:
        /*0038*/ 	.byte	0x04, 0x17
        /*003a*/ 	.short	(.L_17 - .L_16)
.L_16:
        /*003c*/ 	.word	0x00000000
        /*0040*/ 	.short	0x0002
        /*0042*/ 	.short	0x0010
        /*0044*/ 	.byte	0x00, 0xf4, 0x21, 0x00


	//----- nvinfo : EIATTR_KPARAM_INFO
	.align		4
.L_17:
        /*0048*/ 	.byte	0x04, 0x17
        /*004a*/ 	.short	(.L_19 - .L_18)
.L_18:
        /*004c*/ 	.word	0x00000000
        /*0050*/ 	.short	0x0001
        /*0052*/ 	.short	0x0008
        /*0054*/ 	.byte	0x00, 0xf4, 0x21, 0x00


	//----- nvinfo : EIATTR_KPARAM_INFO
	.align		4
.L_19:
        /*0058*/ 	.byte	0x04, 0x17
        /*005a*/ 	.short	(.L_21 - .L_20)
.L_20:
        /*005c*/ 	.word	0x00000000
        /*0060*/ 	.short	0x0000
        /*0062*/ 	.short	0x0000
        /*0064*/ 	.byte	0x00, 0xf4, 0x21, 0x00


	//----- nvinfo : EIATTR_SPARSE_MMA_MASK
	.align		4
.L_21:
        /*0068*/ 	.byte	0x03, 0x50
        /*006a*/ 	.short	0x0000


	//----- nvinfo : EIATTR_MAXREG_COUNT
	.align		4
        /*006c*/ 	.byte	0x03, 0x1b
        /*006e*/ 	.short	0x00ff


	//----- nvinfo : EIATTR_EXIT_INSTR_OFFSETS
	.align		4
        /*0070*/ 	.byte	0x04, 0x1c
        /*0072*/ 	.short	(.L_23 - .L_22)


	//   ....[0]....
.L_22:
        /*0074*/ 	.word	0x00000430


	//   ....[1]....
        /*0078*/ 	.word	0x00000450


	//----- nvinfo : EIATTR_REQNTID
	.align		4
.L_23:
        /*007c*/ 	.byte	0x04, 0x10
        /*007e*/ 	.short	(.L_25 - .L_24)
.L_24:
        /*0080*/ 	.word	0x00000080
        /*0084*/ 	.word	0x00000001
        /*0088*/ 	.word	0x00000001


	//----- nvinfo : EIATTR_CBANK_PARAM_SIZE
	.align		4
.L_25:
        /*008c*/ 	.byte	0x03, 0x19
        /*008e*/ 	.short	0x002c


	//----- nvinfo : EIATTR_PARAM_CBANK
	.align		4
        /*0090*/ 	.byte	0x04, 0x0a
        /*0092*/ 	.short	(.L_27 - .L_26)
	.align		4
.L_26:
        /*0094*/ 	.word	index@(.nv.constant0.triton_poi_fused_cat_3)
        /*0098*/ 	.short	0x0210
        /*009a*/ 	.short	0x002c


	//----- nvinfo : EIATTR_SW_WAR
	.align		4
.L_27:
        /*009c*/ 	.byte	0x04, 0x36
        /*009e*/ 	.short	(.L_29 - .L_28)
.L_28:
        /*00a0*/ 	.word	0x00000008
.L_29:


//--------------------- .nv.callgraph             --------------------------
	.section	.nv.callgraph,"",@"SHT_CUDA_CALLGRAPH"
	.align	4
	.sectionentsize	8
	.align		4
        /*0000*/ 	.word	0x00000000
	.align		4
        /*0004*/ 	.word	0xffffffff
	.align		4
        /*0008*/ 	.word	0x00000000
	.align		4
        /*000c*/ 	.word	0xfffffffe
	.align		4
        /*0010*/ 	.word	0x00000000
	.align		4
        /*0014*/ 	.word	0xfffffffd
	.align		4
        /*0018*/ 	.word	0x00000000
	.align		4
        /*001c*/ 	.word	0xfffffffc


//--------------------- .text.triton_poi_fused_cat_3 --------------------------
	.section	.text.triton_poi_fused_cat_3,"ax",@progbits
	.align	128
        .global         triton_poi_fused_cat_3
        .type           triton_poi_fused_cat_3,@function
        .size           triton_poi_fused_cat_3,(.L_x_1 - triton_poi_fused_cat_3)
        .other          triton_poi_fused_cat_3,@"STO_CUDA_ENTRY STV_DEFAULT"
triton_poi_fused_cat_3:
.text.triton_poi_fused_cat_3:
[----:B------:R-:W0:Y:S02]  /*0000*/  LDC R1, c[0x0][0x28] ;  /* 0x00000a00ff017b82 */ /* 0x000e240000000800 */
[----:B------:R-:W1:Y:S01]  /*0010*/  S2R R0, SR_TID.X ;  /* 0x0000000000007919 */ /* 0x000e620000002100 */
[----:B------:R-:W2:Y:S01]  /*0020*/  LDC.64 R12, c[0x0][0x220] ;  /* 0x00008800ff0c7b82 */ /* 0x000ea20000000a00 */
[----:B------:R-:W-:Y:S01]  /*0030*/  ULDC.64 UR4, c[0x0][0x218] ;  /* 0x0000860000047ab9 */ /* 0x000fe20000000a00 */
[----:B------:R-:W-:Y:S01]  /*0040*/  PRMT R6, RZ, 0x7610, R6 ;  /* 0x00007610ff067816 */ /* 0x000fe20000000006 */
[----:B------:R-:W3:Y:S01]  /*0050*/  S2R R5, SR_CTAID.X ;  /* 0x0000000000057919 */ /* 0x000ee20000002500 */
[----:B-1----:R-:W-:Y:S01]  /*0060*/  IMAD.SHL.U32 R0, R0, 0x2, RZ ;  /* 0x0000000200007824 */ /* 0x002fe200078e00ff */
[----:B---3--:R-:W-:-:S04]  /*0070*/  SHF.R.S32.HI R3, RZ, 0x17, R5 ;  /* 0x00000017ff037819 */ /* 0x008fc80000011405 */
[----:B------:R-:W-:Y:S02]  /*0080*/  LOP3.LUT R0, R0, 0xfe, RZ, 0xc0, !PT ;  /* 0x000000fe00007812 */ /* 0x000fe400078ec0ff */
[----:B------:R-:W-:-:S03]  /*0090*/  SGXT R3, R3, 0x1 ;  /* 0x000000010303781a */ /* 0x000fc60000000200 */
[----:B------:R-:W-:-:S05]  /*00a0*/  IMAD R0, R5, 0x100, R0 ;  /* 0x0000010005007824 */ /* 0x000fca00078e0200 */
[----:B------:R-:W-:Y:S02]  /*00b0*/  LEA.HI R3, R3, R0, RZ, 0x4 ;  /* 0x0000000003037211 */ /* 0x000fe400078f20ff */
[----:B------:R-:W-:Y:S02]  /*00c0*/  SHF.R.S32.HI R5, RZ, 0x1f, R0 ;  /* 0x0000001fff057819 */ /* 0x000fe40000011400 */
[----:B------:R-:W-:Y:S02]  /*00d0*/  SHF.R.S32.HI R2, RZ, 0x4, R3 ;  /* 0x00000004ff027819 */ /* 0x000fe40000011403 */
[----:B------:R-:W-:Y:S02]  /*00e0*/  LOP3.LUT R3, R3, 0xfffffff0, RZ, 0xc0, !PT ;  /* 0xfffffff003037812 */ /* 0x000fe400078ec0ff */
[----:B------:R-:W-:Y:S02]  /*00f0*/  LEA.HI R4, R2, R2, RZ, 0x4 ;  /* 0x0000000202047211 */ /* 0x000fe400078f20ff */
[----:B------:R-:W-:-:S02]  /*0100*/  LEA.HI R5, R5, R0, RZ, 0x8 ;  /* 0x0000000005057211 */ /* 0x000fc400078f40ff */
[----:B------:R-:W-:Y:S01]  /*0110*/  LOP3.LUT R9, R4, 0xfffffff0, RZ, 0xc0, !PT ;  /* 0xfffffff004097812 */ /* 0x000fe200078ec0ff */
[C---:B------:R-:W-:Y:S01]  /*0120*/  IMAD.IADD R4, R0.reuse, 0x1, -R3 ;  /* 0x0000000100047824 */ /* 0x040fe200078e0a03 */
[----:B------:R-:W-:Y:S02]  /*0130*/  SHF.R.S32.HI R7, RZ, 0x8, R5 ;  /* 0x00000008ff077819 */ /* 0x000fe40000011405 */
[----:B------:R-:W-:Y:S01]  /*0140*/  ISETP.GE.AND P0, PT, R0, 0x400, PT ;  /* 0x000004000000780c */ /* 0x000fe20003f06270 */
[----:B------:R-:W-:Y:S02]  /*0150*/  IMAD.IADD R14, R2, 0x1, -R9 ;  /* 0x00000001020e7824 */ /* 0x000fe400078e0a09 */
[----:B------:R-:W-:Y:S01]  /*0160*/  IMAD R4, R7, 0x40, R4 ;  /* 0x0000004007047824 */ /* 0x000fe200078e0204 */
[----:B------:R-:W1:Y:S01]  /*0170*/  LDC.64 R8, c[0x0][0x228] ;  /* 0x00008a00ff087b82 */ /* 0x000e620000000a00 */
[C---:B------:R-:W-:Y:S01]  /*0180*/  VIADD R15, R14.reuse, 0xfffffff4 ;  /* 0xfffffff40e0f7836 */ /* 0x040fe20000000000 */
[----:B------:R-:W-:-:S03]  /*0190*/  ISETP.GT.AND P1, PT, R14, 0xb, !P0 ;  /* 0x0000000b0e00780c */ /* 0x000fc60004724270 */
[----:B------:R-:W-:-:S03]  /*01a0*/  IMAD R17, R15, 0x10, R4 ;  /* 0x000000100f117824 */ /* 0x000fc600078e0204 */
[----:B------:R-:W3:Y:S02]  /*01b0*/  LDC.64 R2, c[0x0][0x210] ;  /* 0x00008400ff027b82 */ /* 0x000ee40000000a00 */
[----:B------:R-:W-:-:S04]  /*01c0*/  IADD3 R10, P2, R17, UR4, RZ ;  /* 0x00000004110a7c10 */ /* 0x000fc8000ff5e0ff */
[----:B------:R-:W-:Y:S01]  /*01d0*/  LEA.HI.X.SX32 R11, R17, UR5, 0x1, P2 ;  /* 0x00000005110b7c11 */ /* 0x000fe200090f0eff */
[----:B------:R-:W-:-:S04]  /*01e0*/  ULDC.64 UR4, c[0x0][0x208] ;  /* 0x0000820000047ab9 */ /* 0x000fc80000000a00 */
[----:B------:R4:W5:Y:S01]  /*01f0*/  @P1 LDG.E.U16 R6, desc[UR4][R10.64] ;  /* 0x000000040a061981 */ /* 0x000962000c1e1500 */
[----:B------:R-:W-:Y:S01]  /*0200*/  LOP3.LUT R5, R5, 0xffffff00, RZ, 0xc0, !PT ;  /* 0xffffff0005057812 */ /* 0x000fe200078ec0ff */
[----:B--2---:R-:W-:Y:S01]  /*0210*/  IMAD.WIDE R12, R17, 0x4, R12 ;  /* 0x00000004110c7825 */ /* 0x004fe200078e020c */
[----:B------:R-:W-:Y:S02]  /*0220*/  ISETP.GE.AND P3, PT, R14, 0xc, PT ;  /* 0x0000000c0e00780c */ /* 0x000fe40003f66270 */
[----:B------:R-:W-:Y:S01]  /*0230*/  CS2R R16, SRZ ;  /* 0x0000000000107805 */ /* 0x000fe2000001ff00 */
[C---:B------:R-:W-:Y:S01]  /*0240*/  IMAD.IADD R14, R0.reuse, 0x1, -R5 ;  /* 0x00000001000e7824 */ /* 0x040fe200078e0a05 */
[----:B------:R-:W-:Y:S01]  /*0250*/  CS2R R4, SRZ ;  /* 0x0000000000047805 */ /* 0x000fe2000001ff00 */
[----:B-1----:R-:W-:Y:S01]  /*0260*/  IMAD.WIDE R8, R15, 0x4, R8 ;  /* 0x000000040f087825 */ /* 0x002fe200078e0208 */
[----:B------:R-:W-:-:S03]  /*0270*/  ISETP.LT.AND P2, PT, R0, 0x400, !P3 ;  /* 0x000004000000780c */ /* 0x000fc60005f41270 */
[----:B----4-:R-:W-:Y:S01]  /*0280*/  IMAD R11, R7, 0xc0, R14 ;  /* 0x000000c0070b7824 */ /* 0x010fe200078e020e */
[----:B------:R1:W2:Y:S04]  /*0290*/  @P1 LDG.E.64 R4, desc[UR4][R12.64] ;  /* 0x000000040c041981 */ /* 0x0002a8000c1e1b00 */
[----:B------:R-:W4:Y:S01]  /*02a0*/  @P1 LDG.E.EL R16, desc[UR4][R8.64] ;  /* 0x0000000408101981 */ /* 0x000f22000c2e1900 */
[----:B---3--:R-:W-:-:S03]  /*02b0*/  IMAD.WIDE R10, R11, 0x4, R2 ;  /* 0x000000040b0a7825 */ /* 0x008fc600078e0202 */
[----:B------:R2:W3:Y:S01]  /*02c0*/  @P1 LDG.E.EL R17, desc[UR4][R8.64] ;  /* 0x0000000408111981 */ /* 0x0004e2000c2e1900 */
[----:B------:R-:W-:-:S06]  /*02d0*/  CS2R R2, SRZ ;  /* 0x0000000000027805 */ /* 0x000fcc000001ff00 */
[----:B------:R-:W3:Y:S01]  /*02e0*/  @P2 LDG.E.64 R2, desc[UR4][R10.64] ;  /* 0x000000040a022981 */ /* 0x000ee2000c1e1b00 */
[----:B-----5:R-:W-:Y:S02]  /*02f0*/  SEL R14, R6, RZ, P1 ;  /* 0x000000ff060e7207 */ /* 0x020fe40000800000 */
[----:B------:R-:W5:Y:S02]  /*0300*/  LDC.64 R6, c[0x0][0x230] ;  /* 0x00008c00ff067b82 */ /* 0x000f640000000a00 */
[C---:B------:R-:W-:Y:S02]  /*0310*/  LOP3.LUT R15, R14.reuse, 0xffff, RZ, 0xc0, !PT ;  /* 0x0000ffff0e0f7812 */ /* 0x040fe400078ec0ff */
[----:B------:R-:W-:Y:S02]  /*0320*/  LOP3.LUT P5, RZ, R14, 0xff, RZ, 0xc0, !PT ;  /* 0x000000ff0eff7812 */ /* 0x000fe400078ac0ff */
[----:B------:R-:W-:-:S04]  /*0330*/  SHF.R.U32.HI R15, RZ, 0x8, R15 ;  /* 0x00000008ff0f7819 */ /* 0x000fc8000001160f */
[----:B-1----:R-:W-:Y:S02]  /*0340*/  PRMT R12, R15, 0x9910, RZ ;  /* 0x000099100f0c7816 */ /* 0x002fe400000000ff */
[----:B--2---:R-:W-:Y:S02]  /*0350*/  SEL R8, R5, RZ, P1 ;  /* 0x000000ff05087207 */ /* 0x004fe40000800000 */
[----:B------:R-:W-:Y:S02]  /*0360*/  ISETP.NE.AND P4, PT, R12, RZ, PT ;  /* 0x000000ff0c00720c */ /* 0x000fe40003f85270 */
[----:B------:R-:W-:Y:S02]  /*0370*/  SEL R4, R4, RZ, P1 ;  /* 0x000000ff04047207 */ /* 0x000fe40000800000 */
[----:B----4-:R-:W-:Y:S02]  /*0380*/  SEL R5, R16, RZ, P1 ;  /* 0x000000ff10057207 */ /* 0x010fe40000800000 */
[----:B---3--:R-:W-:-:S03]  /*0390*/  SEL R17, R17, RZ, P1 ;  /* 0x000000ff11117207 */ /* 0x008fc60000800000 */
[----:B------:R-:W-:Y:S01]  /*03a0*/  FADD R4, R4, R5 ;  /* 0x0000000504047221 */ /* 0x000fe20000000000 */
[----:B-----5:R-:W-:-:S04]  /*03b0*/  IMAD.WIDE R6, R0, 0x4, R6 ;  /* 0x0000000400067825 */ /* 0x020fc800078e0206 */
[----:B------:R-:W-:Y:S01]  /*03c0*/  FADD R17, R8, R17 ;  /* 0x0000001108117221 */ /* 0x000fe20000000000 */
[----:B------:R-:W-:Y:S01]  /*03d0*/  SEL R5, R2, RZ, P2 ;  /* 0x000000ff02057207 */ /* 0x000fe20001000000 */
[----:B------:R-:W-:Y:S01]  /*03e0*/  @!P5 FMUL R4, R4, 0.0099999997764825820923 ;  /* 0x3c23d70a0404d820 */ /* 0x000fe20000400000 */
[----:B------:R-:W-:Y:S01]  /*03f0*/  SEL R2, R3, RZ, P2 ;  /* 0x000000ff03027207 */ /* 0x000fe20001000000 */
[----:B------:R-:W-:-:S03]  /*0400*/  @!P4 FMUL R17, R17, 0.0099999997764825820923 ;  /* 0x3c23d70a1111c820 */ /* 0x000fc60000400000 */
[----:B------:R-:W-:Y:S02]  /*0410*/  SEL R4, R5, R4, !P3 ;  /* 0x0000000405047207 */ /* 0x000fe40005800000 */
[----:B------:R-:W-:Y:S01]  /*0420*/  SEL R5, R2, R17, !P3 ;  /* 0x0000001102057207 */ /* 0x000fe20005800000 */
[----:B------:R-:W-:Y:S06]  /*0430*/  @P0 EXIT ;  /* 0x000000000000094d */ /* 0x000fec0003800000 */
[----:B------:R-:W-:Y:S01]  /*0440*/  STG.E.64 desc[UR4][R6.64], R4 ;  /* 0x0000000406007986 */ /* 0x000fe2000c101b04 */
[----:B------:R-:W-:Y:S05]  /*0450*/  EXIT ;  /* 0x000000000000794d */ /* 0x000fea0003800000 */
.L_x_0:
[----:B------:R-:W-:-:S00]  /*0460*/  BRA `(.L_x_0) ;  /* 0xfffffffc00fc7947 */ /* 0x000fc0000383ffff */
[----:B------:R-:W-:-:S00]  /*0470*/  NOP ;  /* 0x0000000000007918 */ /* 0x000fc00000000000 */
        /* <DEDUP_REMOVED lines=8> */
.L_x_1:


//--------------------- .nv.constant0.triton_poi_fused_cat_3 --------------------------
	.section	.nv.constant0.triton_poi_fused_cat_3,"a",@progbits
	.sectionflags	@""
	.align	4
.nv.constant0.triton_poi_fused_cat_3:
	.zero		572
